	.headerflags	@"EF_CUDA_TEXMODE_UNIFIED EF_CUDA_64BIT_ADDRESS EF_CUDA_ACCELERATORS EF_CUDA_SM90 EF_CUDA_VIRTUAL_SM(EF_CUDA_SM90)"
	.elftype	@"ET_EXEC"


//--------------------- .nv.info                  --------------------------
	.section	.nv.info,"",@"SHT_CUDA_INFO"
	.align	4


	//----- nvinfo : EIATTR_REGCOUNT
	.align		4
        /*0000*/ 	.byte	0x04, 0x2f
        /*0002*/ 	.short	(.L_1 - .L_0)
	.align		4
.L_0:
        /*0004*/ 	.word	index@(triton_poi_fused__softmax_add_mul_5)
        /*0008*/ 	.word	0x00000013


	//----- nvinfo : EIATTR_MIN_STACK_SIZE
	.align		4
.L_1:
        /*000c*/ 	.byte	0x04, 0x12
        /*000e*/ 	.short	(.L_3 - .L_2)
	.align		4
.L_2:
        /*0010*/ 	.word	index@(triton_poi_fused__softmax_add_mul_5)
        /*0014*/ 	.word	0x00000000


	//----- nvinfo : EIATTR_FRAME_SIZE
	.align		4
.L_3:
        /*0018*/ 	.byte	0x04, 0x11
        /*001a*/ 	.short	(.L_5 - .L_4)
	.align		4
.L_4:
        /*001c*/ 	.word	index@(triton_poi_fused__softmax_add_mul_5)
        /*0020*/ 	.word	0x00000000


	//----- nvinfo : EIATTR_MIN_STACK_SIZE
	.align		4
.L_5:
        /*0024*/ 	.byte	0x04, 0x12
        /*0026*/ 	.short	(.L_7 - .L_6)
	.align		4
.L_6:
        /*0028*/ 	.word	index@(triton_poi_fused__softmax_add_mul_5)
        /*002c*/ 	.word	0x00000000
.L_7:


//--------------------- .nv.info.triton_poi_fused__softmax_add_mul_5 --------------------------
	.section	.nv.info.triton_poi_fused__softmax_add_mul_5,"",@"SHT_CUDA_INFO"
	.sectionflags	@""
	.align	4


	//----- nvinfo : EIATTR_CUDA_API_VERSION
	.align		4
        /*0000*/ 	.byte	0x04, 0x37
        /*0002*/ 	.short	(.L_9 - .L_8)
.L_8:
        /*0004*/ 	.word	0x0000007c


	//----- nvinfo : EIATTR_KPARAM_INFO
	.align		4
.L_9:
        /*0008*/ 	.byte	0x04, 0x17
        /*000a*/ 	.short	(.L_11 - .L_10)
.L_10:
        /*000c*/ 	.word	0x00000000
        /*0010*/ 	.short	0x0004
        /*0012*/ 	.short	0x0020
        /*0014*/ 	.byte	0x00, 0xf0, 0x11, 0x00


	//----- nvinfo : EIATTR_KPARAM_INFO
	.align		4
.L_11:
        /*0018*/ 	.byte	0x04, 0x17
        /*001a*/ 	.short	(.L_13 - .L_12)
.L_12:
        /*001c*/ 	.word	0x00000000
        /*0020*/ 	.short	0x0003
        /*0022*/ 	.short	0x0018
        /*0024*/ 	.byte	0x00, 0xf4, 0x21, 0x00


	//----- nvinfo : EIATTR_KPARAM_INFO
	.align		4
.L_13:
        /*0028*/ 	.byte	0x04, 0x17
        /*002a*/ 	.short	(.L_15 - .L_14)
.L_14:
        /*002c*/ 	.word	0x00000000
        /*0030*/ 	.short	0x0002
        /*0032*/ 	.short	0x0010
        /*0034*/ 	.byte	0x00, 0xf4, 0x21, 0x00


	//----- nvinfo : EIATTR_KPARAM_INFO
	.align		4
.L_15:
        /*0038*/ 	.byte	0x04, 0x17
        /*003a*/ 	.short	(.L_17 - .L_16)
.L_16:
        /*003c*/ 	.word	0x00000000
        /*0040*/ 	.short	0x0001
        /*0042*/ 	.short	0x0008
        /*0044*/ 	.byte	0x00, 0xf4, 0x21, 0x00


	//----- nvinfo : EIATTR_KPARAM_INFO
	.align		4
.L_17:
        /*0048*/ 	.byte	0x04, 0x17
        /*004a*/ 	.short	(.L_19 - .L_18)
.L_18:
        /*004c*/ 	.word	0x00000000
        /*0050*/ 	.short	0x0000
        /*0052*/ 	.short	0x0000
        /*0054*/ 	.byte	0x00, 0xf4, 0x21, 0x00


	//----- nvinfo : EIATTR_SPARSE_MMA_MASK
	.align		4
.L_19:
        /*0058*/ 	.byte	0x03, 0x50
        /*005a*/ 	.short	0x0000


	//----- nvinfo : EIATTR_MAXREG_COUNT
	.align		4
        /*005c*/ 	.byte	0x03, 0x1b
        /*005e*/ 	.short	0x00ff


	//----- nvinfo : EIATTR_EXIT_INSTR_OFFSETS
	.align		4
        /*0060*/ 	.byte	0x04, 0x1c
        /*0062*/ 	.short	(.L_21 - .L_20)


	//   ....[0]....
.L_20:
        /*0064*/ 	.word	0x00000410


	//   ....[1]....
        /*0068*/ 	.word	0x00000430


	//----- nvinfo : EIATTR_REQNTID
	.align		4
.L_21:
        /*006c*/ 	.byte	0x04, 0x10
        /*006e*/ 	.short	(.L_23 - .L_22)
.L_22:
        /*0070*/ 	.word	0x00000080
        /*0074*/ 	.word	0x00000001
        /*0078*/ 	.word	0x00000001


	//----- nvinfo : EIATTR_CBANK_PARAM_SIZE
	.align		4
.L_23:
        /*007c*/ 	.byte	0x03, 0x19
        /*007e*/ 	.short	0x0024


	//----- nvinfo : EIATTR_PARAM_CBANK
	.align		4
        /*0080*/ 	.byte	0x04, 0x0a
        /*0082*/ 	.short	(.L_25 - .L_24)
	.align		4
.L_24:
        /*0084*/ 	.word	index@(.nv.constant0.triton_poi_fused__softmax_add_mul_5)
        /*0088*/ 	.short	0x0210
        /*008a*/ 	.short	0x0024


	//----- nvinfo : EIATTR_SW_WAR
	.align		4
.L_25:
        /*008c*/ 	.byte	0x04, 0x36
        /*008e*/ 	.short	(.L_27 - .L_26)
.L_26:
        /*0090*/ 	.word	0x00000008
.L_27:


//--------------------- .nv.callgraph             --------------------------
	.section	.nv.callgraph,"",@"SHT_CUDA_CALLGRAPH"
	.align	4
	.sectionentsize	8
	.align		4
        /*0000*/ 	.word	0x00000000
	.align		4
        /*0004*/ 	.word	0xffffffff
	.align		4
        /*0008*/ 	.word	0x00000000
	.align		4
        /*000c*/ 	.word	0xfffffffe
	.align		4
        /*0010*/ 	.word	0x00000000
	.align		4
        /*0014*/ 	.word	0xfffffffd
	.align		4
        /*0018*/ 	.word	0x00000000
	.align		4
        /*001c*/ 	.word	0xfffffffc


//--------------------- .text.triton_poi_fused__softmax_add_mul_5 --------------------------
	.section	.text.triton_poi_fused__softmax_add_mul_5,"ax",@progbits
	.align	128
        .global         triton_poi_fused__softmax_add_mul_5
        .type           triton_poi_fused__softmax_add_mul_5,@function
        .size           triton_poi_fused__softmax_add_mul_5,(.L_x_1 - triton_poi_fused__softmax_add_mul_5)
        .other          triton_poi_fused__softmax_add_mul_5,@"STO_CUDA_ENTRY STV_DEFAULT"
triton_poi_fused__softmax_add_mul_5:
.text.triton_poi_fused__softmax_add_mul_5:
[----:B------:R-:W0:Y:S02]  /*0000*/  LDC R1, c[0x0][0x28] ;  /* 0x00000a00ff017b82 */ /* 0x000e240000000800 */
[----:B------:R-:W1:Y:S01]  /*0010*/  S2R R0, SR_TID.X ;  /* 0x0000000000007919 */ /* 0x000e620000002100 */
[----:B------:R-:W2:Y:S01]  /*0020*/  LDC.64 R10, c[0x0][0x218] ;  /* 0x00008600ff0a7b82 */ /* 0x000ea20000000a00 */
[----:B------:R-:W-:Y:S01]  /*0030*/  ULDC.64 UR4, c[0x0][0x208] ;  /* 0x0000820000047ab9 */ /* 0x000fe20000000a00 */
[----:B------:R-:W3:Y:S06]  /*0040*/  S2R R7, SR_CTAID.X ;  /* 0x0000000000077919 */ /* 0x000eec0000002500 */
[----:B------:R-:W4:Y:S08]  /*0050*/  LDC.64 R4, c[0x0][0x210] ;  /* 0x00008400ff047b82 */ /* 0x000f300000000a00 */
[----:B------:R-:W5:Y:S01]  /*0060*/  LDC.64 R12, c[0x0][0x228] ;  /* 0x00008a00ff0c7b82 */ /* 0x000f620000000a00 */
[----:B-1----:R-:W-:-:S04]  /*0070*/  SHF.L.U32 R0, R0, 0x1, RZ ;  /* 0x0000000100007819 */ /* 0x002fc800000006ff */
[----:B------:R-:W-:Y:S02]  /*0080*/  LOP3.LUT R0, R0, 0xfe, RZ, 0xc0, !PT ;  /* 0x000000fe00007812 */ /* 0x000fe400078ec0ff */
[----:B---3--:R-:W-:Y:S02]  /*0090*/  SHF.R.S32.HI R2, RZ, 0x17, R7 ;  /* 0x00000017ff027819 */ /* 0x008fe40000011407 */
[----:B------:R-:W-:Y:S02]  /*00a0*/  LEA R7, R7, R0, 0x8 ;  /* 0x0000000007077211 */ /* 0x000fe400078e40ff */
[----:B------:R-:W-:Y:S02]  /*00b0*/  SGXT R0, R2, 0x1 ;  /* 0x000000010200781a */ /* 0x000fe40000000200 */
[----:B------:R-:W1:Y:S01]  /*00c0*/  LDC.64 R2, c[0x0][0x220] ;  /* 0x00008800ff027b82 */ /* 0x000e620000000a00 */
[C---:B------:R-:W-:Y:S01]  /*00d0*/  ISETP.GE.AND P6, PT, R7.reuse, 0x100, PT ;  /* 0x000001000700780c */ /* 0x040fe20003fc6270 */
[----:B----4-:R-:W-:Y:S01]  /*00e0*/  IMAD.WIDE R4, R7, 0x4, R4 ;  /* 0x0000000407047825 */ /* 0x010fe200078e0204 */
[----:B------:R-:W-:-:S02]  /*00f0*/  LEA.HI R6, R0, R7, RZ, 0x6 ;  /* 0x0000000700067211 */ /* 0x000fc400078f30ff */
[----:B------:R-:W-:Y:S02]  /*0100*/  LEA.HI R0, R0, R7, RZ, 0x2 ;  /* 0x0000000700007211 */ /* 0x000fe400078f10ff */
[----:B------:R-:W-:Y:S02]  /*0110*/  LOP3.LUT R6, R6, 0xffffffc0, RZ, 0xc0, !PT ;  /* 0xffffffc006067812 */ /* 0x000fe400078ec0ff */
[----:B------:R-:W-:Y:S02]  /*0120*/  SHF.R.S32.HI R15, RZ, 0x2, R0 ;  /* 0x00000002ff0f7819 */ /* 0x000fe40000011400 */
[----:B------:R-:W-:Y:S02]  /*0130*/  IADD3 R9, R7, -R6, RZ ;  /* 0x8000000607097210 */ /* 0x000fe40007ffe0ff */
[----:B------:R-:W-:Y:S01]  /*0140*/  CS2R R6, SRZ ;  /* 0x0000000000067805 */ /* 0x000fe2000001ff00 */
[----:B------:R-:W-:Y:S02]  /*0150*/  HFMA2.MMA R0, -RZ, RZ, 0, 0 ;  /* 0x00000000ff007435 */ /* 0x000fe400000001ff */
[----:B--2---:R-:W-:Y:S01]  /*0160*/  IMAD.WIDE R10, R9, 0x4, R10 ;  /* 0x00000004090a7825 */ /* 0x004fe200078e020a */
[----:B------:R-:W-:-:S02]  /*0170*/  CS2R R8, SRZ ;  /* 0x0000000000087805 */ /* 0x000fc4000001ff00 */
[----:B------:R-:W-:Y:S02]  /*0180*/  MOV R14, RZ ;  /* 0x000000ff000e7202 */ /* 0x000fe40000000f00 */
[----:B------:R-:W2:Y:S01]  /*0190*/  @!P6 LDG.E.EL.64 R6, desc[UR4][R10.64] ;  /* 0x000000040a06e981 */ /* 0x000ea2000c2e1b00 */
[----:B-1----:R-:W-:-:S03]  /*01a0*/  IMAD.WIDE R2, R15, 0x4, R2 ;  /* 0x000000040f027825 */ /* 0x002fc600078e0202 */
[----:B------:R-:W2:Y:S04]  /*01b0*/  @!P6 LDG.E.64 R8, desc[UR4][R4.64] ;  /* 0x000000040408e981 */ /* 0x000ea8000c1e1b00 */
[----:B------:R-:W3:Y:S04]  /*01c0*/  @!P6 LDG.E.EL R0, desc[UR4][R2.64] ;  /* 0x000000040200e981 */ /* 0x000ee8000c2e1900 */
[----:B------:R-:W4:Y:S01]  /*01d0*/  @!P6 LDG.E.EL R14, desc[UR4][R2.64] ;  /* 0x00000004020ee981 */ /* 0x000f22000c2e1900 */
[----:B------:R-:W-:Y:S01]  /*01e0*/  HFMA2.MMA R16, -RZ, RZ, 0, 0 ;  /* 0x00000000ff107435 */ /* 0x000fe200000001ff */
[----:B-----5:R-:W-:Y:S01]  /*01f0*/  IMAD.WIDE R12, R15, 0x4, R12 ;  /* 0x000000040f0c7825 */ /* 0x020fe200078e020c */
[----:B------:R-:W-:-:S06]  /*0200*/  MOV R15, RZ ;  /* 0x000000ff000f7202 */ /* 0x000fcc0000000f00 */
[----:B------:R-:W5:Y:S04]  /*0210*/  @!P6 LDG.E.EL R15, desc[UR4][R12.64] ;  /* 0x000000040c0fe981 */ /* 0x000f68000c2e1900 */
[----:B------:R-:W5:Y:S01]  /*0220*/  @!P6 LDG.E.EL R16, desc[UR4][R12.64] ;  /* 0x000000040c10e981 */ /* 0x000f62000c2e1900 */
[----:B--2---:R-:W-:Y:S01]  /*0230*/  FFMA R11, R8, 0.5, R6 ;  /* 0x3f000000080b7823 */ /* 0x004fe20000000006 */
[----:B------:R-:W-:-:S03]  /*0240*/  FFMA R7, R9, 0.5, R7 ;  /* 0x3f00000009077823 */ /* 0x000fc60000000007 */
[----:B---3--:R-:W-:Y:S01]  /*0250*/  FADD R0, R11, -R0 ;  /* 0x800000000b007221 */ /* 0x008fe20000000000 */
[----:B----4-:R-:W-:-:S03]  /*0260*/  FADD R7, R7, -R14 ;  /* 0x8000000e07077221 */ /* 0x010fc60000000000 */
[----:B------:R-:W-:Y:S01]  /*0270*/  FMUL R0, R0, 1.4426950216293334961 ;  /* 0x3fb8aa3b00007820 */ /* 0x000fe20000400000 */
[----:B------:R-:W-:-:S04]  /*0280*/  FMUL R7, R7, 1.4426950216293334961 ;  /* 0x3fb8aa3b07077820 */ /* 0x000fc80000400000 */
[----:B------:R-:W-:Y:S02]  /*0290*/  FSETP.GEU.AND P2, PT, R0, -126, PT ;  /* 0xc2fc00000000780b */ /* 0x000fe40003f4e000 */
[----:B------:R-:W-:Y:S02]  /*02a0*/  FSETP.GEU.AND P3, PT, R7, -126, PT ;  /* 0xc2fc00000700780b */ /* 0x000fe40003f6e000 */
[C---:B-----5:R-:W-:Y:S02]  /*02b0*/  FSETP.GT.AND P1, PT, |R15|.reuse, 8.50705917302346158658e+37, PT ;  /* 0x7e8000000f00780b */ /* 0x060fe40003f24200 */
[C---:B------:R-:W-:Y:S02]  /*02c0*/  FSETP.GT.AND P0, PT, |R16|.reuse, 8.50705917302346158658e+37, PT ;  /* 0x7e8000001000780b */ /* 0x040fe40003f04200 */
[----:B------:R-:W-:Y:S02]  /*02d0*/  FSETP.GEU.AND P4, PT, |R16|, 1.175494350822287508e-38, PT ;  /* 0x008000001000780b */ /* 0x000fe40003f8e200 */
[----:B------:R-:W-:-:S03]  /*02e0*/  FSETP.GEU.AND P5, PT, |R15|, 1.175494350822287508e-38, PT ;  /* 0x008000000f00780b */ /* 0x000fc60003fae200 */
[----:B------:R-:W-:Y:S02]  /*02f0*/  @!P2 FMUL R0, R0, 0.5 ;  /* 0x3f0000000000a820 */ /* 0x000fe40000400000 */
[----:B------:R-:W-:Y:S02]  /*0300*/  @!P3 FMUL R7, R7, 0.5 ;  /* 0x3f0000000707b820 */ /* 0x000fe40000400000 */
[----:B------:R-:W1:Y:S01]  /*0310*/  MUFU.EX2 R2, R0 ;  /* 0x0000000000027308 */ /* 0x000e620000000800 */
[----:B------:R-:W-:Y:S01]  /*0320*/  @P1 FMUL R15, R15, 0.25 ;  /* 0x3e8000000f0f1820 */ /* 0x000fe20000400000 */
[----:B------:R-:W-:-:S06]  /*0330*/  @P0 FMUL R16, R16, 0.25 ;  /* 0x3e80000010100820 */ /* 0x000fcc0000400000 */
[----:B------:R-:W2:Y:S01]  /*0340*/  MUFU.EX2 R3, R7 ;  /* 0x0000000700037308 */ /* 0x000ea20000000800 */
[----:B------:R-:W-:Y:S01]  /*0350*/  @!P4 FMUL R16, R16, 16777216 ;  /* 0x4b8000001010c820 */ /* 0x000fe20000400000 */
[----:B------:R-:W-:-:S06]  /*0360*/  @!P5 FMUL R15, R15, 16777216 ;  /* 0x4b8000000f0fd820 */ /* 0x000fcc0000400000 */
[----:B------:R-:W3:Y:S01]  /*0370*/  MUFU.RCP R9, R16 ;  /* 0x0000001000097308 */ /* 0x000ee20000001000 */
[----:B-1----:R-:W-:-:S07]  /*0380*/  @!P2 FMUL R2, R2, R2 ;  /* 0x000000020202a220 */ /* 0x002fce0000400000 */
[----:B------:R-:W1:Y:S01]  /*0390*/  MUFU.RCP R6, R15 ;  /* 0x0000000f00067308 */ /* 0x000e620000001000 */
[----:B--2---:R-:W-:Y:S01]  /*03a0*/  @!P3 FMUL R3, R3, R3 ;  /* 0x000000030303b220 */ /* 0x004fe20000400000 */
[----:B------:R-:W-:-:S03]  /*03b0*/  @P0 FMUL R2, R2, 0.25 ;  /* 0x3e80000002020820 */ /* 0x000fc60000400000 */
[----:B------:R-:W-:Y:S01]  /*03c0*/  @P1 FMUL R3, R3, 0.25 ;  /* 0x3e80000003031820 */ /* 0x000fe20000400000 */
[----:B------:R-:W-:-:S03]  /*03d0*/  @!P4 FMUL R2, R2, 16777216 ;  /* 0x4b8000000202c820 */ /* 0x000fc60000400000 */
[----:B------:R-:W-:Y:S01]  /*03e0*/  @!P5 FMUL R3, R3, 16777216 ;  /* 0x4b8000000303d820 */ /* 0x000fe20000400000 */
[----:B---3--:R-:W-:-:S03]  /*03f0*/  FMUL R2, R9, R2 ;  /* 0x0000000209027220 */ /* 0x008fc60000400000 */
[----:B-1----:R-:W-:Y:S01]  /*0400*/  FMUL R3, R6, R3 ;  /* 0x0000000306037220 */ /* 0x002fe20000400000 */
[----:B------:R-:W-:Y:S06]  /*0410*/  @P6 EXIT ;  /* 0x000000000000694d */ /* 0x000fec0003800000 */
[----:B------:R-:W-:Y:S01]  /*0420*/  STG.E.64 desc[UR4][R4.64], R2 ;  /* 0x0000000204007986 */ /* 0x000fe2000c101b04 */
[----:B------:R-:W-:Y:S05]  /*0430*/  EXIT ;  /* 0x000000000000794d */ /* 0x000fea0003800000 */
.L_x_0:
[----:B------:R-:W-:-:S00]  /*0440*/  BRA `(.L_x_0) ;  /* 0xfffffffc00fc7947 */ /* 0x000fc0000383ffff */
[----:B------:R-:W-:-:S00]  /*0450*/  NOP ;  /* 0x0000000000007918 */ /* 0x000fc00000000000 */
        /* <DEDUP_REMOVED lines=10> */
.L_x_1:


//--------------------- .nv.constant0.triton_poi_fused__softmax_add_mul_5 --------------------------
	.section	.nv.constant0.triton_poi_fused__softmax_add_mul_5,"a",@progbits
	.sectionflags	@""
	.align	4
.nv.constant0.triton_poi_fused__softmax_add_mul_5:
	.zero		564
